//
// Generated by NVIDIA NVVM Compiler
//
// Compiler Build ID: CL-36424714
// Cuda compilation tools, release 13.0, V13.0.88
// Based on NVVM 20.0.0
//

.version 9.0
.target sm_100
.address_size 64

	// .globl	_Z9matrixSumPiS_S_i

.visible .entry _Z9matrixSumPiS_S_i(
	.param .u64 .ptr .align 1 _Z9matrixSumPiS_S_i_param_0,
	.param .u64 .ptr .align 1 _Z9matrixSumPiS_S_i_param_1,
	.param .u64 .ptr .align 1 _Z9matrixSumPiS_S_i_param_2,
	.param .u32 _Z9matrixSumPiS_S_i_param_3
)
{
	.reg .pred 	%p<2>;
	.reg .b32 	%r<7>;
	.reg .b64 	%rd<11>;

	ld.param.u64 	%rd1, [_Z9matrixSumPiS_S_i_param_0];
	ld.param.u64 	%rd2, [_Z9matrixSumPiS_S_i_param_1];
	ld.param.u64 	%rd3, [_Z9matrixSumPiS_S_i_param_2];
	ld.param.u32 	%r2, [_Z9matrixSumPiS_S_i_param_3];
	mov.u32 	%r1, %tid.x;
	mul.lo.s32 	%r3, %r2, %r2;
	setp.ge.u32 	%p1, %r1, %r3;
	@%p1 bra 	$L__BB0_2;
	cvta.to.global.u64 	%rd4, %rd1;
	cvta.to.global.u64 	%rd5, %rd2;
	cvta.to.global.u64 	%rd6, %rd3;
	mul.wide.u32 	%rd7, %r1, 4;
	add.s64 	%rd8, %rd4, %rd7;
	ld.global.u32 	%r4, [%rd8];
	add.s64 	%rd9, %rd5, %rd7;
	ld.global.u32 	%r5, [%rd9];
	add.s32 	%r6, %r5, %r4;
	add.s64 	%rd10, %rd6, %rd7;
	st.global.u32 	[%rd10], %r6;
$L__BB0_2:
	ret;

}
	// .globl	_Z10matrixMultPiS_S_i
.visible .entry _Z10matrixMultPiS_S_i(
	.param .u64 .ptr .align 1 _Z10matrixMultPiS_S_i_param_0,
	.param .u64 .ptr .align 1 _Z10matrixMultPiS_S_i_param_1,
	.param .u64 .ptr .align 1 _Z10matrixMultPiS_S_i_param_2,
	.param .u32 _Z10matrixMultPiS_S_i_param_3
)
{
	.reg .pred 	%p<10>;
	.reg .b32 	%r<157>;
	.reg .b64 	%rd<43>;

	ld.param.u64 	%rd11, [_Z10matrixMultPiS_S_i_param_0];
	ld.param.u64 	%rd12, [_Z10matrixMultPiS_S_i_param_1];
	ld.param.u64 	%rd10, [_Z10matrixMultPiS_S_i_param_2];
	ld.param.u32 	%r38, [_Z10matrixMultPiS_S_i_param_3];
	cvta.to.global.u64 	%rd1, %rd12;
	cvta.to.global.u64 	%rd2, %rd11;
	mov.u32 	%r40, %ctaid.y;
	mov.u32 	%r41, %ntid.y;
	mov.u32 	%r42, %tid.y;
	mad.lo.s32 	%r1, %r40, %r41, %r42;
	mov.u32 	%r43, %ctaid.x;
	mov.u32 	%r44, %ntid.x;
	mov.u32 	%r45, %tid.x;
	mad.lo.s32 	%r2, %r43, %r44, %r45;
	setp.lt.s32 	%p1, %r38, 1;
	@%p1 bra 	$L__BB1_13;
	mul.lo.s32 	%r3, %r38, %r1;
	mul.lo.s32 	%r4, %r38, %r2;
	and.b32  	%r5, %r38, 15;
	setp.lt.u32 	%p2, %r38, 16;
	mov.b32 	%r148, 0;
	@%p2 bra 	$L__BB1_4;
	and.b32  	%r148, %r38, 2147483632;
	neg.s32 	%r142, %r148;
	mul.wide.u32 	%rd13, %r3, 4;
	add.s64 	%rd14, %rd13, %rd2;
	add.s64 	%rd41, %rd14, 32;
	add.s64 	%rd4, %rd1, 32;
	mov.u32 	%r141, %r4;
$L__BB1_3:
	.pragma "nounroll";
	mul.wide.s32 	%rd15, %r141, 4;
	add.s64 	%rd16, %rd4, %rd15;
	ld.global.u32 	%r50, [%rd41+-32];
	ld.global.u32 	%r51, [%rd16+-32];
	mad.lo.s32 	%r52, %r51, %r50, %r156;
	ld.global.u32 	%r53, [%rd41+-28];
	ld.global.u32 	%r54, [%rd16+-28];
	mad.lo.s32 	%r55, %r54, %r53, %r52;
	ld.global.u32 	%r56, [%rd41+-24];
	ld.global.u32 	%r57, [%rd16+-24];
	mad.lo.s32 	%r58, %r57, %r56, %r55;
	ld.global.u32 	%r59, [%rd41+-20];
	ld.global.u32 	%r60, [%rd16+-20];
	mad.lo.s32 	%r61, %r60, %r59, %r58;
	ld.global.u32 	%r62, [%rd41+-16];
	ld.global.u32 	%r63, [%rd16+-16];
	mad.lo.s32 	%r64, %r63, %r62, %r61;
	ld.global.u32 	%r65, [%rd41+-12];
	ld.global.u32 	%r66, [%rd16+-12];
	mad.lo.s32 	%r67, %r66, %r65, %r64;
	ld.global.u32 	%r68, [%rd41+-8];
	ld.global.u32 	%r69, [%rd16+-8];
	mad.lo.s32 	%r70, %r69, %r68, %r67;
	ld.global.u32 	%r71, [%rd41+-4];
	ld.global.u32 	%r72, [%rd16+-4];
	mad.lo.s32 	%r73, %r72, %r71, %r70;
	ld.global.u32 	%r74, [%rd41];
	ld.global.u32 	%r75, [%rd16];
	mad.lo.s32 	%r76, %r75, %r74, %r73;
	ld.global.u32 	%r77, [%rd41+4];
	ld.global.u32 	%r78, [%rd16+4];
	mad.lo.s32 	%r79, %r78, %r77, %r76;
	ld.global.u32 	%r80, [%rd41+8];
	ld.global.u32 	%r81, [%rd16+8];
	mad.lo.s32 	%r82, %r81, %r80, %r79;
	ld.global.u32 	%r83, [%rd41+12];
	ld.global.u32 	%r84, [%rd16+12];
	mad.lo.s32 	%r85, %r84, %r83, %r82;
	ld.global.u32 	%r86, [%rd41+16];
	ld.global.u32 	%r87, [%rd16+16];
	mad.lo.s32 	%r88, %r87, %r86, %r85;
	ld.global.u32 	%r89, [%rd41+20];
	ld.global.u32 	%r90, [%rd16+20];
	mad.lo.s32 	%r91, %r90, %r89, %r88;
	ld.global.u32 	%r92, [%rd41+24];
	ld.global.u32 	%r93, [%rd16+24];
	mad.lo.s32 	%r94, %r93, %r92, %r91;
	ld.global.u32 	%r95, [%rd41+28];
	ld.global.u32 	%r96, [%rd16+28];
	mad.lo.s32 	%r156, %r96, %r95, %r94;
	add.s32 	%r142, %r142, 16;
	add.s64 	%rd41, %rd41, 64;
	add.s32 	%r141, %r141, 16;
	setp.ne.s32 	%p3, %r142, 0;
	@%p3 bra 	$L__BB1_3;
$L__BB1_4:
	setp.eq.s32 	%p4, %r5, 0;
	@%p4 bra 	$L__BB1_13;
	and.b32  	%r17, %r38, 7;
	setp.lt.u32 	%p5, %r5, 8;
	@%p5 bra 	$L__BB1_7;
	add.s32 	%r98, %r148, %r3;
	mul.wide.u32 	%rd17, %r98, 4;
	add.s64 	%rd18, %rd2, %rd17;
	ld.global.u32 	%r99, [%rd18];
	add.s32 	%r100, %r148, %r4;
	mul.wide.s32 	%rd19, %r100, 4;
	add.s64 	%rd20, %rd1, %rd19;
	ld.global.u32 	%r101, [%rd20];
	mad.lo.s32 	%r102, %r101, %r99, %r156;
	cvt.u64.u32 	%rd21, %r3;
	cvt.u64.u32 	%rd22, %r148;
	add.s64 	%rd23, %rd22, %rd21;
	shl.b64 	%rd24, %rd23, 2;
	add.s64 	%rd25, %rd2, %rd24;
	ld.global.u32 	%r103, [%rd25+4];
	ld.global.u32 	%r104, [%rd20+4];
	mad.lo.s32 	%r105, %r104, %r103, %r102;
	ld.global.u32 	%r106, [%rd25+8];
	ld.global.u32 	%r107, [%rd20+8];
	mad.lo.s32 	%r108, %r107, %r106, %r105;
	ld.global.u32 	%r109, [%rd25+12];
	ld.global.u32 	%r110, [%rd20+12];
	mad.lo.s32 	%r111, %r110, %r109, %r108;
	ld.global.u32 	%r112, [%rd25+16];
	ld.global.u32 	%r113, [%rd20+16];
	mad.lo.s32 	%r114, %r113, %r112, %r111;
	ld.global.u32 	%r115, [%rd25+20];
	ld.global.u32 	%r116, [%rd20+20];
	mad.lo.s32 	%r117, %r116, %r115, %r114;
	ld.global.u32 	%r118, [%rd25+24];
	ld.global.u32 	%r119, [%rd20+24];
	mad.lo.s32 	%r120, %r119, %r118, %r117;
	ld.global.u32 	%r121, [%rd25+28];
	ld.global.u32 	%r122, [%rd20+28];
	mad.lo.s32 	%r156, %r122, %r121, %r120;
	add.s32 	%r148, %r148, 8;
$L__BB1_7:
	setp.eq.s32 	%p6, %r17, 0;
	@%p6 bra 	$L__BB1_13;
	and.b32  	%r23, %r38, 3;
	setp.lt.u32 	%p7, %r17, 4;
	@%p7 bra 	$L__BB1_10;
	add.s32 	%r124, %r148, %r3;
	mul.wide.u32 	%rd26, %r124, 4;
	add.s64 	%rd27, %rd2, %rd26;
	ld.global.u32 	%r125, [%rd27];
	add.s32 	%r126, %r148, %r4;
	mul.wide.s32 	%rd28, %r126, 4;
	add.s64 	%rd29, %rd1, %rd28;
	ld.global.u32 	%r127, [%rd29];
	mad.lo.s32 	%r128, %r127, %r125, %r156;
	cvt.u64.u32 	%rd30, %r3;
	cvt.u64.u32 	%rd31, %r148;
	add.s64 	%rd32, %rd31, %rd30;
	shl.b64 	%rd33, %rd32, 2;
	add.s64 	%rd34, %rd2, %rd33;
	ld.global.u32 	%r129, [%rd34+4];
	ld.global.u32 	%r130, [%rd29+4];
	mad.lo.s32 	%r131, %r130, %r129, %r128;
	ld.global.u32 	%r132, [%rd34+8];
	ld.global.u32 	%r133, [%rd29+8];
	mad.lo.s32 	%r134, %r133, %r132, %r131;
	ld.global.u32 	%r135, [%rd34+12];
	ld.global.u32 	%r136, [%rd29+12];
	mad.lo.s32 	%r156, %r136, %r135, %r134;
	add.s32 	%r148, %r148, 4;
$L__BB1_10:
	setp.eq.s32 	%p8, %r23, 0;
	@%p8 bra 	$L__BB1_13;
	add.s32 	%r154, %r148, %r4;
	add.s32 	%r137, %r148, %r3;
	mul.wide.u32 	%rd35, %r137, 4;
	add.s64 	%rd42, %rd2, %rd35;
	neg.s32 	%r153, %r23;
$L__BB1_12:
	.pragma "nounroll";
	mul.wide.s32 	%rd36, %r154, 4;
	add.s64 	%rd37, %rd1, %rd36;
	ld.global.u32 	%r138, [%rd42];
	ld.global.u32 	%r139, [%rd37];
	mad.lo.s32 	%r156, %r139, %r138, %r156;
	add.s32 	%r154, %r154, 1;
	add.s64 	%rd42, %rd42, 4;
	add.s32 	%r153, %r153, 1;
	setp.ne.s32 	%p9, %r153, 0;
	@%p9 bra 	$L__BB1_12;
$L__BB1_13:
	cvta.to.global.u64 	%rd38, %rd10;
	mad.lo.s32 	%r140, %r38, %r1, %r2;
	mul.wide.s32 	%rd39, %r140, 4;
	add.s64 	%rd40, %rd38, %rd39;
	st.global.u32 	[%rd40], %r156;
	ret;

}


// ===== COMPILED SASS (sm_100) =====

	.target	sm_100

	.elftype	@"ET_EXEC"


//--------------------- .note.nv.tkinfo           --------------------------
	.section	.note.nv.tkinfo,"",@"SHT_NOTE"
	.sectionflags	@"SHF_NOTE_NV_TKINFO"
	.tkinfo
        /*0018*/ 	.word	0x00000002
        /*0030*/ 	.string	""
        /*0030*/ 	.string	"ptxas"
        /*0030*/ 	.string	"Cuda compilation tools, release 13.0, V13.0.88"
        /*0030*/ 	.string	"Build cuda_13.0.r13.0/compiler.36424714_0"
        /*0030*/ 	.string	"-arch sm_100 -m 64 "



//--------------------- .note.nv.cuinfo           --------------------------
	.section	.note.nv.cuinfo,"",@"SHT_NOTE"
	.sectionflags	@"SHF_NOTE_NV_CUINFO"
        /*0018*/ 	.short	0x0002
        /*001a*/ 	.short	0x0064
        /*001c*/ 	.short	0x0082
	.zero		2


//--------------------- .nv.info                  --------------------------
	.section	.nv.info,"",@"SHT_CUDA_INFO"
	.align	4


	//----- nvinfo : EIATTR_REGCOUNT
	.align		4
        /*0000*/ 	.byte	0x04, 0x2f
        /*0002*/ 	.short	(.L_1 - .L_0)
	.align		4
.L_0:
        /*0004*/ 	.word	index@(_Z9matrixSumPiS_S_i)
        /*0008*/ 	.word	0x0000000c


	//----- nvinfo : EIATTR_FRAME_SIZE
	.align		4
.L_1:
        /*000c*/ 	.byte	0x04, 0x11
        /*000e*/ 	.short	(.L_3 - .L_2)
	.align		4
.L_2:
        /*0010*/ 	.word	index@(_Z9matrixSumPiS_S_i)
        /*0014*/ 	.word	0x00000000


	//----- nvinfo : EIATTR_REGCOUNT
	.align		4
.L_3:
        /*0018*/ 	.byte	0x04, 0x2f
        /*001a*/ 	.short	(.L_5 - .L_4)
	.align		4
.L_4:
        /*001c*/ 	.word	index@(_Z10matrixMultPiS_S_i)
        /*0020*/ 	.word	0x0000001f


	//----- nvinfo : EIATTR_FRAME_SIZE
	.align		4
.L_5:
        /*0024*/ 	.byte	0x04, 0x11
        /*0026*/ 	.short	(.L_7 - .L_6)
	.align		4
.L_6:
        /*0028*/ 	.word	index@(_Z10matrixMultPiS_S_i)
        /*002c*/ 	.word	0x00000000


	//----- nvinfo : EIATTR_MIN_STACK_SIZE
	.align		4
.L_7:
        /*0030*/ 	.byte	0x04, 0x12
        /*0032*/ 	.short	(.L_9 - .L_8)
	.align		4
.L_8:
        /*0034*/ 	.word	index@(_Z10matrixMultPiS_S_i)
        /*0038*/ 	.word	0x00000000


	//----- nvinfo : EIATTR_MIN_STACK_SIZE
	.align		4
.L_9:
        /*003c*/ 	.byte	0x04, 0x12
        /*003e*/ 	.short	(.L_11 - .L_10)
	.align		4
.L_10:
        /*0040*/ 	.word	index@(_Z9matrixSumPiS_S_i)
        /*0044*/ 	.word	0x00000000
.L_11:


//--------------------- .nv.compat                --------------------------
	.section	.nv.compat,"",@"SHT_CUDA_COMPAT_INFO"
	.align	4
        /*0000*/ 	.byte	0x02, 0x09, 0x00, 0x00, 0x02, 0x02, 0x01, 0x00, 0x02, 0x05, 0x05, 0x00, 0x03, 0x07, 0x01, 0x01
        /*0010*/ 	.byte	0x02, 0x03, 0x00, 0x00, 0x02, 0x06, 0x01, 0x00, 0x04, 0x0b, 0x08, 0x00, 0x09, 0x00, 0x00, 0x00
        /*0020*/ 	.byte	0x00, 0x00, 0x00, 0x00


//--------------------- .nv.info._Z10matrixMultPiS_S_i --------------------------
	.section	.nv.info._Z10matrixMultPiS_S_i,"",@"SHT_CUDA_INFO"
	.sectionflags	@""
	.align	4


	//----- nvinfo : EIATTR_CUDA_API_VERSION
	.align		4
        /*0000*/ 	.byte	0x04, 0x37
        /*0002*/ 	.short	(.L_13 - .L_12)
.L_12:
        /*0004*/ 	.word	0x00000082


	//----- nvinfo : EIATTR_KPARAM_INFO
	.align		4
.L_13:
        /*0008*/ 	.byte	0x04, 0x17
        /*000a*/ 	.short	(.L_15 - .L_14)
.L_14:
        /*000c*/ 	.word	0x00000000
        /*0010*/ 	.short	0x0003
        /*0012*/ 	.short	0x0018
        /*0014*/ 	.byte	0x00, 0xf0, 0x11, 0x00


	//----- nvinfo : EIATTR_KPARAM_INFO
	.align		4
.L_15:
        /*0018*/ 	.byte	0x04, 0x17
        /*001a*/ 	.short	(.L_17 - .L_16)
.L_16:
        /*001c*/ 	.word	0x00000000
        /*0020*/ 	.short	0x0002
        /*0022*/ 	.short	0x0010
        /*0024*/ 	.byte	0x00, 0xf5, 0x21, 0x00


	//----- nvinfo : EIATTR_KPARAM_INFO
	.align		4
.L_17:
        /*0028*/ 	.byte	0x04, 0x17
        /*002a*/ 	.short	(.L_19 - .L_18)
.L_18:
        /*002c*/ 	.word	0x00000000
        /*0030*/ 	.short	0x0001
        /*0032*/ 	.short	0x0008
        /*0034*/ 	.byte	0x00, 0xf5, 0x21, 0x00


	//----- nvinfo : EIATTR_KPARAM_INFO
	.align		4
.L_19:
        /*0038*/ 	.byte	0x04, 0x17
        /*003a*/ 	.short	(.L_21 - .L_20)
.L_20:
        /*003c*/ 	.word	0x00000000
        /*0040*/ 	.short	0x0000
        /*0042*/ 	.short	0x0000
        /*0044*/ 	.byte	0x00, 0xf5, 0x21, 0x00


	//----- nvinfo : EIATTR_SPARSE_MMA_MASK
	.align		4
.L_21:
        /*0048*/ 	.byte	0x03, 0x50
        /*004a*/ 	.short	0x0000


	//----- nvinfo : EIATTR_MAXREG_COUNT
	.align		4
        /*004c*/ 	.byte	0x03, 0x1b
        /*004e*/ 	.short	0x00ff


	//----- nvinfo : EIATTR_MERCURY_ISA_VERSION
	.align		4
        /*0050*/ 	.byte	0x03, 0x5f
        /*0052*/ 	.short	0x0101


	//----- nvinfo : EIATTR_VRC_CTA_INIT_COUNT
	.align		4
        /*0054*/ 	.byte	0x02, 0x4a
	.zero		1
	.zero		1


	//----- nvinfo : EIATTR_EXIT_INSTR_OFFSETS
	.align		4
        /*0058*/ 	.byte	0x04, 0x1c
        /*005a*/ 	.short	(.L_23 - .L_22)


	//   ....[0]....
.L_22:
        /*005c*/ 	.word	0x00000b60


	//----- nvinfo : EIATTR_CBANK_PARAM_SIZE
	.align		4
.L_23:
        /*0060*/ 	.byte	0x03, 0x19
        /*0062*/ 	.short	0x001c


	//----- nvinfo : EIATTR_PARAM_CBANK
	.align		4
        /*0064*/ 	.byte	0x04, 0x0a
        /*0066*/ 	.short	(.L_25 - .L_24)
	.align		4
.L_24:
        /*0068*/ 	.word	index@(.nv.constant0._Z10matrixMultPiS_S_i)
        /*006c*/ 	.short	0x0380
        /*006e*/ 	.short	0x001c


	//----- nvinfo : EIATTR_SW_WAR
	.align		4
.L_25:
        /*0070*/ 	.byte	0x04, 0x36
        /*0072*/ 	.short	(.L_27 - .L_26)
.L_26:
        /*0074*/ 	.word	0x00000008
.L_27:


//--------------------- .nv.info._Z9matrixSumPiS_S_i --------------------------
	.section	.nv.info._Z9matrixSumPiS_S_i,"",@"SHT_CUDA_INFO"
	.sectionflags	@""
	.align	4


	//----- nvinfo : EIATTR_CUDA_API_VERSION
	.align		4
        /*0000*/ 	.byte	0x04, 0x37
        /*0002*/ 	.short	(.L_29 - .L_28)
.L_28:
        /*0004*/ 	.word	0x00000082


	//----- nvinfo : EIATTR_KPARAM_INFO
	.align		4
.L_29:
        /*0008*/ 	.byte	0x04, 0x17
        /*000a*/ 	.short	(.L_31 - .L_30)
.L_30:
        /*000c*/ 	.word	0x00000000
        /*0010*/ 	.short	0x0003
        /*0012*/ 	.short	0x0018
        /*0014*/ 	.byte	0x00, 0xf0, 0x11, 0x00


	//----- nvinfo : EIATTR_KPARAM_INFO
	.align		4
.L_31:
        /*0018*/ 	.byte	0x04, 0x17
        /*001a*/ 	.short	(.L_33 - .L_32)
.L_32:
        /*001c*/ 	.word	0x00000000
        /*0020*/ 	.short	0x0002
        /*0022*/ 	.short	0x0010
        /*0024*/ 	.byte	0x00, 0xf5, 0x21, 0x00


	//----- nvinfo : EIATTR_KPARAM_INFO
	.align		4
.L_33:
        /*0028*/ 	.byte	0x04, 0x17
        /*002a*/ 	.short	(.L_35 - .L_34)
.L_34:
        /*002c*/ 	.word	0x00000000
        /*0030*/ 	.short	0x0001
        /*0032*/ 	.short	0x0008
        /*0034*/ 	.byte	0x00, 0xf5, 0x21, 0x00


	//----- nvinfo : EIATTR_KPARAM_INFO
	.align		4
.L_35:
        /*0038*/ 	.byte	0x04, 0x17
        /*003a*/ 	.short	(.L_37 - .L_36)
.L_36:
        /*003c*/ 	.word	0x00000000
        /*0040*/ 	.short	0x0000
        /*0042*/ 	.short	0x0000
        /*0044*/ 	.byte	0x00, 0xf5, 0x21, 0x00


	//----- nvinfo : EIATTR_SPARSE_MMA_MASK
	.align		4
.L_37:
        /*0048*/ 	.byte	0x03, 0x50
        /*004a*/ 	.short	0x0000


	//----- nvinfo : EIATTR_MAXREG_COUNT
	.align		4
        /*004c*/ 	.byte	0x03, 0x1b
        /*004e*/ 	.short	0x00ff


	//----- nvinfo : EIATTR_MERCURY_ISA_VERSION
	.align		4
        /*0050*/ 	.byte	0x03, 0x5f
        /*0052*/ 	.short	0x0101


	//----- nvinfo : EIATTR_VRC_CTA_INIT_COUNT
	.align		4
        /*0054*/ 	.byte	0x02, 0x4a
	.zero		1
	.zero		1


	//----- nvinfo : EIATTR_EXIT_INSTR_OFFSETS
	.align		4
        /*0058*/ 	.byte	0x04, 0x1c
        /*005a*/ 	.short	(.L_39 - .L_38)


	//   ....[0]....
.L_38:
        /*005c*/ 	.word	0x00000050


	//   ....[1]....
        /*0060*/ 	.word	0x00000110


	//----- nvinfo : EIATTR_CBANK_PARAM_SIZE
	.align		4
.L_39:
        /*0064*/ 	.byte	0x03, 0x19
        /*0066*/ 	.short	0x001c


	//----- nvinfo : EIATTR_PARAM_CBANK
	.align		4
        /*0068*/ 	.byte	0x04, 0x0a
        /*006a*/ 	.short	(.L_41 - .L_40)
	.align		4
.L_40:
        /*006c*/ 	.word	index@(.nv.constant0._Z9matrixSumPiS_S_i)
        /*0070*/ 	.short	0x0380
        /*0072*/ 	.short	0x001c


	//----- nvinfo : EIATTR_SW_WAR
	.align		4
.L_41:
        /*0074*/ 	.byte	0x04, 0x36
        /*0076*/ 	.short	(.L_43 - .L_42)
.L_42:
        /*0078*/ 	.word	0x00000008
.L_43:


//--------------------- .nv.callgraph             --------------------------
	.section	.nv.callgraph,"",@"SHT_CUDA_CALLGRAPH"
	.align	4
	.sectionentsize	8
	.align		4
        /*0000*/ 	.word	0x00000000
	.align		4
        /*0004*/ 	.word	0xffffffff
	.align		4
        /*0008*/ 	.word	0x00000000
	.align		4
        /*000c*/ 	.word	0xfffffffe
	.align		4
        /*0010*/ 	.word	0x00000000
	.align		4
        /*0014*/ 	.word	0xfffffffd
	.align		4
        /*0018*/ 	.word	0x00000000
	.align		4
        /*001c*/ 	.word	0xfffffffc


//--------------------- .text._Z10matrixMultPiS_S_i --------------------------
	.section	.text._Z10matrixMultPiS_S_i,"ax",@progbits
	.align	128
        .global         _Z10matrixMultPiS_S_i
        .type           _Z10matrixMultPiS_S_i,@function
        .size           _Z10matrixMultPiS_S_i,(.L_x_8 - _Z10matrixMultPiS_S_i)
        .other          _Z10matrixMultPiS_S_i,@"STO_CUDA_ENTRY STV_DEFAULT"
_Z10matrixMultPiS_S_i:
.text._Z10matrixMultPiS_S_i:
[----:B------:R-:W-:Y:S01]  /*0000*/  LDC R1, c[0x0][0x37c] ;  /* 0x0000df00ff017b82 */ /* 0x000fe20000000800 */
[----:B------:R-:W0:Y:S01]  /*0010*/  S2R R3, SR_TID.Y ;  /* 0x0000000000037919 */ /* 0x000e220000002200 */
[----:B------:R-:W1:Y:S06]  /*0020*/  LDCU UR12, c[0x0][0x398] ;  /* 0x00007300ff0c77ac */ /* 0x000e6c0008000800 */
[----:B------:R-:W0:Y:S01]  /*0030*/  LDC R0, c[0x0][0x364] ;  /* 0x0000d900ff007b82 */ /* 0x000e220000000800 */
[----:B------:R-:W2:Y:S01]  /*0040*/  S2R R2, SR_TID.X ;  /* 0x0000000000027919 */ /* 0x000ea20000002100 */
[----:B------:R-:W3:Y:S06]  /*0050*/  LDCU.64 UR10, c[0x0][0x358] ;  /* 0x00006b00ff0a77ac */ /* 0x000eec0008000a00 */
[----:B------:R-:W0:Y:S08]  /*0060*/  S2UR UR4, SR_CTAID.Y ;  /* 0x00000000000479c3 */ /* 0x000e300000002600 */
[----:B------:R-:W2:Y:S01]  /*0070*/  S2UR UR5, SR_CTAID.X ;  /* 0x00000000000579c3 */ /* 0x000ea20000002500 */
[----:B-1----:R-:W-:-:S07]  /*0080*/  UISETP.GE.AND UP0, UPT, UR12, 0x1, UPT ;  /* 0x000000010c00788c */ /* 0x002fce000bf06270 */
[----:B------:R-:W2:Y:S01]  /*0090*/  LDC R7, c[0x0][0x360] ;  /* 0x0000d800ff077b82 */ /* 0x000ea20000000800 */
[----:B0-----:R-:W-:Y:S02]  /*00a0*/  IMAD R0, R0, UR4, R3 ;  /* 0x0000000400007c24 */ /* 0x001fe4000f8e0203 */
[----:B--2---:R-:W-:Y:S01]  /*00b0*/  IMAD R7, R7, UR5, R2 ;  /* 0x0000000507077c24 */ /* 0x004fe2000f8e0202 */
[----:B---3--:R-:W-:Y:S06]  /*00c0*/  BRA.U !UP0, `(.L_x_0) ;  /* 0x0000000908947547 */ /* 0x008fec000b800000 */
[----:B------:R-:W-:Y:S02]  /*00d0*/  UISETP.GE.U32.AND UP1, UPT, UR12, 0x10, UPT ;  /* 0x000000100c00788c */ /* 0x000fe4000bf26070 */
[----:B------:R-:W-:Y:S01]  /*00e0*/  IMAD R6, R0, UR12, RZ ;  /* 0x0000000c00067c24 */ /* 0x000fe2000f8e02ff */
[----:B------:R-:W-:Y:S02]  /*00f0*/  ULOP3.LUT UR8, UR12, 0xf, URZ, 0xc0, !UPT ;  /* 0x0000000f0c087892 */ /* 0x000fe4000f8ec0ff */
[----:B------:R-:W-:Y:S01]  /*0100*/  IMAD R8, R7, UR12, RZ ;  /* 0x0000000c07087c24 */ /* 0x000fe2000f8e02ff */
[----:B------:R-:W-:Y:S01]  /*0110*/  UMOV UR4, URZ ;  /* 0x000000ff00047c82 */ /* 0x000fe20008000000 */
[----:B------:R-:W-:Y:S02]  /*0120*/  UISETP.NE.AND UP0, UPT, UR8, URZ, UPT ;  /* 0x000000ff0800728c */ /* 0x000fe4000bf05270 */
[----:B------:R-:W-:Y:S09]  /*0130*/  BRA.U !UP1, `(.L_x_1) ;  /* 0x00000005090c7547 */ /* 0x000ff2000b800000 */
[----:B------:R-:W0:Y:S01]  /*0140*/  LDC.64 R2, c[0x0][0x380] ;  /* 0x0000e000ff027b82 */ /* 0x000e220000000a00 */
[----:B------:R-:W1:Y:S01]  /*0150*/  LDCU.64 UR6, c[0x0][0x388] ;  /* 0x00007100ff0677ac */ /* 0x000e620008000a00 */
[----:B------:R-:W-:Y:S01]  /*0160*/  MOV R9, R8 ;  /* 0x0000000800097202 */ /* 0x000fe20000000f00 */
[----:B------:R-:W-:-:S04]  /*0170*/  ULOP3.LUT UR4, UR12, 0x7ffffff0, URZ, 0xc0, !UPT ;  /* 0x7ffffff00c047892 */ /* 0x000fc8000f8ec0ff */
[----:B------:R-:W-:Y:S02]  /*0180*/  UIADD3 UR9, UPT, UPT, -UR4, URZ, URZ ;  /* 0x000000ff04097290 */ /* 0x000fe4000fffe1ff */
[----:B-1----:R-:W-:-:S04]  /*0190*/  UIADD3 UR5, UP1, UPT, UR6, 0x20, URZ ;  /* 0x0000002006057890 */ /* 0x002fc8000ff3e0ff */
[----:B------:R-:W-:Y:S01]  /*01a0*/  UIADD3.X UR6, UPT, UPT, URZ, UR7, URZ, UP1, !UPT ;  /* 0x00000007ff067290 */ /* 0x000fe20008ffe4ff */
[----:B0-----:R-:W-:-:S03]  /*01b0*/  IMAD.WIDE.U32 R2, R6, 0x4, R2 ;  /* 0x0000000406027825 */ /* 0x001fc600078e0002 */
[----:B------:R-:W-:-:S04]  /*01c0*/  IADD3 R4, P0, PT, R2, 0x20, RZ ;  /* 0x0000002002047810 */ /* 0x000fc80007f1e0ff */
[----:B------:R-:W-:-:S09]  /*01d0*/  IADD3.X R5, PT, PT, RZ, R3, RZ, P0, !PT ;  /* 0x00000003ff057210 */ /* 0x000fd200007fe4ff */
.L_x_2:
[----:B------:R-:W-:Y:S01]  /*01e0*/  MOV R2, UR5 ;  /* 0x0000000500027c02 */ /* 0x000fe20008000f00 */
[----:B------:R-:W2:Y:S01]  /*01f0*/  LDG.E R15, desc[UR10][R4.64+-0x20] ;  /* 0xffffe00a040f7981 */ /* 0x000ea2000c1e1900 */
[----:B------:R-:W-:-:S03]  /*0200*/  MOV R3, UR6 ;  /* 0x0000000600037c02 */ /* 0x000fc60008000f00 */
[----:B------:R-:W3:Y:S01]  /*0210*/  LDG.E R17, desc[UR10][R4.64+-0x1c] ;  /* 0xffffe40a04117981 */ /* 0x000ee2000c1e1900 */
[----:B------:R-:W-:-:S03]  /*0220*/  IMAD.WIDE R2, R9, 0x4, R2 ;  /* 0x0000000409027825 */ /* 0x000fc600078e0202 */
[----:B------:R-:W4:Y:S04]  /*0230*/  LDG.E R19, desc[UR10][R4.64+-0x18] ;  /* 0xffffe80a04137981 */ /* 0x000f28000c1e1900 */
[----:B------:R-:W2:Y:S04]  /*0240*/  LDG.E R16, desc[UR10][R2.64+-0x20] ;  /* 0xffffe00a02107981 */ /* 0x000ea8000c1e1900 */
[----:B------:R-:W3:Y:S04]  /*0250*/  LDG.E R24, desc[UR10][R2.64+-0x1c] ;  /* 0xffffe40a02187981 */ /* 0x000ee8000c1e1900 */
[----:B------:R-:W4:Y:S04]  /*0260*/  LDG.E R18, desc[UR10][R2.64+-0x18] ;  /* 0xffffe80a02127981 */ /* 0x000f28000c1e1900 */
[----:B------:R-:W5:Y:S04]  /*0270*/  LDG.E R20, desc[UR10][R4.64+-0x14] ;  /* 0xffffec0a04147981 */ /* 0x000f68000c1e1900 */
        /* <DEDUP_REMOVED lines=9> */
[----:B------:R-:W5:Y:S01]  /*0310*/  LDG.E R26, desc[UR10][R4.64+0x1c] ;  /* 0x00001c0a041a7981 */ /* 0x000f62000c1e1900 */
[----:B--2---:R-:W-:-:S03]  /*0320*/  IMAD R16, R15, R16, R14 ;  /* 0x000000100f107224 */ /* 0x004fc600078e020e */
[----:B------:R-:W2:Y:S01]  /*0330*/  LDG.E R15, desc[UR10][R4.64+-0x4] ;  /* 0xfffffc0a040f7981 */ /* 0x000ea2000c1e1900 */
[----:B---3--:R-:W-:-:S03]  /*0340*/  IMAD R24, R17, R24, R16 ;  /* 0x0000001811187224 */ /* 0x008fc600078e0210 */
[----:B------:R-:W2:Y:S01]  /*0350*/  LDG.E R14, desc[UR10][R2.64+-0x4] ;  /* 0xfffffc0a020e7981 */ /* 0x000ea2000c1e1900 */
[----:B----4-:R-:W-:-:S03]  /*0360*/  IMAD R24, R19, R18, R24 ;  /* 0x0000001213187224 */ /* 0x010fc600078e0218 */
[----:B------:R-:W3:Y:S04]  /*0370*/  LDG.E R16, desc[UR10][R4.64] ;  /* 0x0000000a04107981 */ /* 0x000ee8000c1e1900 */
[----:B------:R-:W3:Y:S01]  /*0380*/  LDG.E R17, desc[UR10][R2.64] ;  /* 0x0000000a02117981 */ /* 0x000ee2000c1e1900 */
[----:B-----5:R-:W-:-:S03]  /*0390*/  IMAD R24, R20, R21, R24 ;  /* 0x0000001514187224 */ /* 0x020fc600078e0218 */
[----:B------:R-:W4:Y:S04]  /*03a0*/  LDG.E R18, desc[UR10][R4.64+0x4] ;  /* 0x0000040a04127981 */ /* 0x000f28000c1e1900 */
[----:B------:R-:W4:Y:S01]  /*03b0*/  LDG.E R19, desc[UR10][R2.64+0x4] ;  /* 0x0000040a02137981 */ /* 0x000f22000c1e1900 */
[----:B------:R-:W-:-:S03]  /*03c0*/  IMAD R24, R22, R23, R24 ;  /* 0x0000001716187224 */ /* 0x000fc600078e0218 */
[----:B------:R-:W5:Y:S04]  /*03d0*/  LDG.E R20, desc[UR10][R4.64+0x8] ;  /* 0x0000080a04147981 */ /* 0x000f68000c1e1900 */
[----:B------:R-:W5:Y:S01]  /*03e0*/  LDG.E R21, desc[UR10][R2.64+0x8] ;  /* 0x0000080a02157981 */ /* 0x000f62000c1e1900 */
[----:B------:R-:W-:-:S03]  /*03f0*/  IMAD R24, R10, R11, R24 ;  /* 0x0000000b0a187224 */ /* 0x000fc600078e0218 */
[----:B------:R-:W5:Y:S04]  /*0400*/  LDG.E R22, desc[UR10][R4.64+0xc] ;  /* 0x00000c0a04167981 */ /* 0x000f68000c1e1900 */
[----:B------:R-:W5:Y:S04]  /*0410*/  LDG.E R23, desc[UR10][R2.64+0xc] ;  /* 0x00000c0a02177981 */ /* 0x000f68000c1e1900 */
[----:B------:R-:W5:Y:S01]  /*0420*/  LDG.E R10, desc[UR10][R4.64+0x10] ;  /* 0x0000100a040a7981 */ /* 0x000f62000c1e1900 */
[----:B------:R-:W-:-:S03]  /*0430*/  IMAD R28, R12, R13, R24 ;  /* 0x0000000d0c1c7224 */ /* 0x000fc600078e0218 */
[----:B------:R-:W5:Y:S04]  /*0440*/  LDG.E R11, desc[UR10][R2.64+0x10] ;  /* 0x0000100a020b7981 */ /* 0x000f68000c1e1900 */
[----:B------:R-:W5:Y:S04]  /*0450*/  LDG.E R24, desc[UR10][R4.64+0x14] ;  /* 0x0000140a04187981 */ /* 0x000f68000c1e1900 */
[----:B------:R0:W5:Y:S04]  /*0460*/  LDG.E R13, desc[UR10][R4.64+0x18] ;  /* 0x0000180a040d7981 */ /* 0x000168000c1e1900 */
[----:B------:R-:W5:Y:S01]  /*0470*/  LDG.E R12, desc[UR10][R2.64+0x18] ;  /* 0x0000180a020c7981 */ /* 0x000f62000c1e1900 */
[----:B------:R-:W-:-:S04]  /*0480*/  UIADD3 UR9, UPT, UPT, UR9, 0x10, URZ ;  /* 0x0000001009097890 */ /* 0x000fc8000fffe0ff */
[----:B------:R-:W-:Y:S01]  /*0490*/  UISETP.NE.AND UP1, UPT, UR9, URZ, UPT ;  /* 0x000000ff0900728c */ /* 0x000fe2000bf25270 */
[----:B0-----:R-:W-:Y:S02]  /*04a0*/  IADD3 R4, P0, PT, R4, 0x40, RZ ;  /* 0x0000004004047810 */ /* 0x001fe40007f1e0ff */
[----:B------:R-:W-:Y:S02]  /*04b0*/  IADD3 R9, PT, PT, R9, 0x10, RZ ;  /* 0x0000001009097810 */ /* 0x000fe40007ffe0ff */
[----:B------:R-:W-:Y:S01]  /*04c0*/  IADD3.X R5, PT, PT, RZ, R5, RZ, P0, !PT ;  /* 0x00000005ff057210 */ /* 0x000fe200007fe4ff */
[----:B--2---:R-:W-:-:S04]  /*04d0*/  IMAD R14, R15, R14, R28 ;  /* 0x0000000e0f0e7224 */ /* 0x004fc800078e021c */
[----:B---3--:R-:W-:-:S04]  /*04e0*/  IMAD R14, R16, R17, R14 ;  /* 0x00000011100e7224 */ /* 0x008fc800078e020e */
[----:B----4-:R-:W-:-:S04]  /*04f0*/  IMAD R14, R18, R19, R14 ;  /* 0x00000013120e7224 */ /* 0x010fc800078e020e */
[----:B-----5:R-:W-:-:S04]  /*0500*/  IMAD R14, R20, R21, R14 ;  /* 0x00000015140e7224 */ /* 0x020fc800078e020e */
[----:B------:R-:W-:-:S04]  /*0510*/  IMAD R14, R22, R23, R14 ;  /* 0x00000017160e7224 */ /* 0x000fc800078e020e */
[----:B------:R-:W-:-:S04]  /*0520*/  IMAD R10, R10, R11, R14 ;  /* 0x0000000b0a0a7224 */ /* 0x000fc800078e020e */
[----:B------:R-:W-:-:S04]  /*0530*/  IMAD R10, R24, R25, R10 ;  /* 0x00000019180a7224 */ /* 0x000fc800078e020a */
[----:B------:R-:W-:-:S04]  /*0540*/  IMAD R10, R13, R12, R10 ;  /* 0x0000000c0d0a7224 */ /* 0x000fc800078e020a */
[----:B------:R-:W-:Y:S01]  /*0550*/  IMAD R14, R26, R27, R10 ;  /* 0x0000001b1a0e7224 */ /* 0x000fe200078e020a */
[----:B------:R-:W-:Y:S06]  /*0560*/  BRA.U UP1, `(.L_x_2) ;  /* 0xfffffffd011c7547 */ /* 0x000fec000b83ffff */
.L_x_1:
[----:B------:R-:W-:Y:S05]  /*0570*/  BRA.U !UP0, `(.L_x_0) ;  /* 0x0000000508687547 */ /* 0x000fea000b800000 */
[----:B------:R-:W-:Y:S02]  /*0580*/  UISETP.GE.U32.AND UP0, UPT, UR8, 0x8, UPT ;  /* 0x000000080800788c */ /* 0x000fe4000bf06070 */
[----:B------:R-:W-:-:S04]  /*0590*/  ULOP3.LUT UR6, UR12, 0x7, URZ, 0xc0, !UPT ;  /* 0x000000070c067892 */ /* 0x000fc8000f8ec0ff */
[----:B------:R-:W-:-:S03]  /*05a0*/  UISETP.NE.AND UP1, UPT, UR6, URZ, UPT ;  /* 0x000000ff0600728c */ /* 0x000fc6000bf25270 */
[----:B------:R-:W-:Y:S08]  /*05b0*/  BRA.U !UP0, `(.L_x_3) ;  /* 0x0000000108907547 */ /* 0x000ff0000b800000 */
[----:B------:R-:W0:Y:S01]  /*05c0*/  LDC.64 R10, c[0x0][0x380] ;  /* 0x0000e000ff0a7b82 */ /* 0x000e220000000a00 */
[----:B------:R-:W1:Y:S01]  /*05d0*/  LDCU.64 UR8, c[0x0][0x380] ;  /* 0x00007000ff0877ac */ /* 0x000e620008000a00 */
[C---:B------:R-:W-:Y:S02]  /*05e0*/  IADD3 R3, PT, PT, R6.reuse, UR4, RZ ;  /* 0x0000000406037c10 */ /* 0x040fe4000fffe0ff */
[----:B------:R-:W-:Y:S02]  /*05f0*/  IADD3 R12, P0, PT, R6, UR4, RZ ;  /* 0x00000004060c7c10 */ /* 0x000fe4000ff1e0ff */
[----:B------:R-:W-:Y:S02]  /*0600*/  IADD3 R9, PT, PT, R8, UR4, RZ ;  /* 0x0000000408097c10 */ /* 0x000fe4000fffe0ff */
[----:B------:R-:W2:Y:S01]  /*0610*/  LDC.64 R4, c[0x0][0x388] ;  /* 0x0000e200ff047b82 */ /* 0x000ea20000000a00 */
[----:B0-----:R-:W-:Y:S01]  /*0620*/  IMAD.WIDE.U32 R10, R3, 0x4, R10 ;  /* 0x00000004030a7825 */ /* 0x001fe200078e000a */
[----:B------:R-:W-:-:S02]  /*0630*/  IADD3.X R3, PT, PT, RZ, RZ, RZ, P0, !PT ;  /* 0x000000ffff037210 */ /* 0x000fc400007fe4ff */
[C---:B-1----:R-:W-:Y:S02]  /*0640*/  LEA R2, P0, R12.reuse, UR8, 0x2 ;  /* 0x000000080c027c11 */ /* 0x042fe4000f8010ff */
[----:B------:R-:W3:Y:S02]  /*0650*/  LDG.E R15, desc[UR10][R10.64] ;  /* 0x0000000a0a0f7981 */ /* 0x000ee4000c1e1900 */
[----:B------:R-:W-:Y:S01]  /*0660*/  LEA.HI.X R3, R12, UR9, R3, 0x2, P0 ;  /* 0x000000090c037c11 */ /* 0x000fe200080f1403 */
[----:B--2---:R-:W-:-:S04]  /*0670*/  IMAD.WIDE R4, R9, 0x4, R4 ;  /* 0x0000000409047825 */ /* 0x004fc800078e0204 */
[----:B------:R-:W2:Y:S04]  /*0680*/  LDG.E R18, desc[UR10][R2.64+0x4] ;  /* 0x0000040a02127981 */ /* 0x000ea8000c1e1900 */
[----:B------:R-:W3:Y:S04]  /*0690*/  LDG.E R16, desc[UR10][R4.64] ;  /* 0x0000000a04107981 */ /* 0x000ee8000c1e1900 */
[----:B------:R-:W2:Y:S04]  /*06a0*/  LDG.E R17, desc[UR10][R4.64+0x4] ;  /* 0x0000040a04117981 */ /* 0x000ea8000c1e1900 */
[----:B------:R-:W4:Y:S04]  /*06b0*/  LDG.E R19, desc[UR10][R4.64+0x8] ;  /* 0x0000080a04137981 */ /* 0x000f28000c1e1900 */
        /* <DEDUP_REMOVED lines=11> */
[----:B------:R-:W-:Y:S01]  /*0770*/  UIADD3 UR4, UPT, UPT, UR4, 0x8, URZ ;  /* 0x0000000804047890 */ /* 0x000fe2000fffe0ff */
[----:B---3--:R-:W-:-:S04]  /*0780*/  IMAD R15, R15, R16, R14 ;  /* 0x000000100f0f7224 */ /* 0x008fc800078e020e */
[----:B--2---:R-:W-:-:S04]  /*0790*/  IMAD R15, R18, R17, R15 ;  /* 0x00000011120f7224 */ /* 0x004fc800078e020f */
[----:B----4-:R-:W-:-:S04]  /*07a0*/  IMAD R15, R20, R19, R15 ;  /* 0x00000013140f7224 */ /* 0x010fc800078e020f */
[----:B-----5:R-:W-:-:S04]  /*07b0*/  IMAD R15, R22, R21, R15 ;  /* 0x00000015160f7224 */ /* 0x020fc800078e020f */
[----:B------:R-:W-:-:S04]  /*07c0*/  IMAD R15, R24, R23, R15 ;  /* 0x00000017180f7224 */ /* 0x000fc800078e020f */
[----:B------:R-:W-:-:S04]  /*07d0*/  IMAD R12, R12, R13, R15 ;  /* 0x0000000d0c0c7224 */ /* 0x000fc800078e020f */
[----:B------:R-:W-:-:S04]  /*07e0*/  IMAD R10, R9, R10, R12 ;  /* 0x0000000a090a7224 */ /* 0x000fc800078e020c */
[----:B------:R-:W-:-:S07]  /*07f0*/  IMAD R14, R11, R25, R10 ;  /* 0x000000190b0e7224 */ /* 0x000fce00078e020a */
.L_x_3:
        /* <DEDUP_REMOVED lines=13> */
[----:B-1----:R-:W-:-:S03]  /*08d0*/  LEA R2, P0, R12, UR6, 0x2 ;  /* 0x000000060c027c11 */ /* 0x002fc6000f8010ff */
[----:B------:R-:W3:Y:S01]  /*08e0*/  LDG.E R11, desc[UR10][R10.64] ;  /* 0x0000000a0a0b7981 */ /* 0x000ee2000c1e1900 */
        /* <DEDUP_REMOVED lines=8> */
[----:B------:R-:W5:Y:S01]  /*0970*/  LDG.E R17, desc[UR10][R4.64+0xc] ;  /* 0x00000c0a04117981 */ /* 0x000f62000c1e1900 */
[----:B------:R-:W-:Y:S01]  /*0980*/  UIADD3 UR4, UPT, UPT, UR4, 0x4, URZ ;  /* 0x0000000404047890 */ /* 0x000fe2000fffe0ff */
[----:B---3--:R-:W-:-:S04]  /*0990*/  IMAD R9, R11, R9, R14 ;  /* 0x000000090b097224 */ /* 0x008fc800078e020e */
[----:B--2---:R-:W-:-:S04]  /*09a0*/  IMAD R9, R12, R13, R9 ;  /* 0x0000000d0c097224 */ /* 0x004fc800078e0209 */
[----:B----4-:R-:W-:-:S04]  /*09b0*/  IMAD R9, R16, R15, R9 ;  /* 0x0000000f10097224 */ /* 0x010fc800078e0209 */
[----:B-----5:R-:W-:-:S07]  /*09c0*/  IMAD R14, R18, R17, R9 ;  /* 0x00000011120e7224 */ /* 0x020fce00078e0209 */
.L_x_4:
[----:B------:R-:W-:Y:S05]  /*09d0*/  BRA.U !UP1, `(.L_x_0) ;  /* 0x0000000109507547 */ /* 0x000fea000b800000 */
[----:B------:R-:W0:Y:S01]  /*09e0*/  LDC.64 R4, c[0x0][0x380] ;  /* 0x0000e000ff047b82 */ /* 0x000e220000000a00 */
[----:B------:R-:W-:Y:S01]  /*09f0*/  IADD3 R9, PT, PT, R6, UR4, RZ ;  /* 0x0000000406097c10 */ /* 0x000fe2000fffe0ff */
[----:B------:R-:W-:Y:S01]  /*0a00*/  UIADD3 UR5, UPT, UPT, -UR5, URZ, URZ ;  /* 0x000000ff05057290 */ /* 0x000fe2000fffe1ff */
[----:B------:R-:W-:-:S05]  /*0a10*/  IADD3 R11, PT, PT, R8, UR4, RZ ;  /* 0x00000004080b7c10 */ /* 0x000fca000fffe0ff */
[----:B------:R-:W1:Y:S01]  /*0a20*/  LDC.64 R2, c[0x0][0x388] ;  /* 0x0000e200ff027b82 */ /* 0x000e620000000a00 */
[----:B0-----:R-:W-:-:S03]  /*0a30*/  IMAD.WIDE.U32 R4, R9, 0x4, R4 ;  /* 0x0000000409047825 */ /* 0x001fc600078e0004 */
[----:B------:R-:W-:Y:S02]  /*0a40*/  MOV R6, R4 ;  /* 0x0000000400067202 */ /* 0x000fe40000000f00 */
[----:B------:R-:W-:-:S07]  /*0a50*/  MOV R13, R5 ;  /* 0x00000005000d7202 */ /* 0x000fce0000000f00 */
.L_x_5:
[----:B-1----:R-:W-:Y:S01]  /*0a60*/  IMAD.WIDE R4, R11, 0x4, R2 ;  /* 0x000000040b047825 */ /* 0x002fe200078e0202 */
[----:B------:R-:W-:Y:S02]  /*0a70*/  MOV R9, R13 ;  /* 0x0000000d00097202 */ /* 0x000fe40000000f00 */
[----:B------:R-:W-:-:S03]  /*0a80*/  MOV R8, R6 ;  /* 0x0000000600087202 */ /* 0x000fc60000000f00 */
[----:B------:R-:W2:Y:S04]  /*0a90*/  LDG.E R4, desc[UR10][R4.64] ;  /* 0x0000000a04047981 */ /* 0x000ea8000c1e1900 */
[----:B------:R-:W2:Y:S01]  /*0aa0*/  LDG.E R9, desc[UR10][R8.64] ;  /* 0x0000000a08097981 */ /* 0x000ea2000c1e1900 */
[----:B------:R-:W-:Y:S01]  /*0ab0*/  UIADD3 UR5, UPT, UPT, UR5, 0x1, URZ ;  /* 0x0000000105057890 */ /* 0x000fe2000fffe0ff */
[----:B------:R-:W-:Y:S02]  /*0ac0*/  IADD3 R6, P0, PT, R6, 0x4, RZ ;  /* 0x0000000406067810 */ /* 0x000fe40007f1e0ff */
[----:B------:R-:W-:Y:S01]  /*0ad0*/  IADD3 R11, PT, PT, R11, 0x1, RZ ;  /* 0x000000010b0b7810 */ /* 0x000fe20007ffe0ff */
[----:B------:R-:W-:Y:S01]  /*0ae0*/  UISETP.NE.AND UP0, UPT, UR5, URZ, UPT ;  /* 0x000000ff0500728c */ /* 0x000fe2000bf05270 */
[----:B------:R-:W-:Y:S01]  /*0af0*/  IADD3.X R13, PT, PT, RZ, R13, RZ, P0, !PT ;  /* 0x0000000dff0d7210 */ /* 0x000fe200007fe4ff */
[----:B--2---:R-:W-:-:S07]  /*0b00*/  IMAD R14, R9, R4, R14 ;  /* 0x00000004090e7224 */ /* 0x004fce00078e020e */
[----:B------:R-:W-:Y:S05]  /*0b10*/  BRA.U UP0, `(.L_x_5) ;  /* 0xfffffffd00d07547 */ /* 0x000fea000b83ffff */
.L_x_0:
[----:B------:R-:W0:Y:S01]  /*0b20*/  LDC.64 R2, c[0x0][0x390] ;  /* 0x0000e400ff027b82 */ /* 0x000e220000000a00 */
[----:B------:R-:W-:-:S04]  /*0b30*/  IMAD R7, R0, UR12, R7 ;  /* 0x0000000c00077c24 */ /* 0x000fc8000f8e0207 */
[----:B0-----:R-:W-:-:S05]  /*0b40*/  IMAD.WIDE R2, R7, 0x4, R2 ;  /* 0x0000000407027825 */ /* 0x001fca00078e0202 */
[----:B------:R-:W-:Y:S01]  /*0b50*/  STG.E desc[UR10][R2.64], R14 ;  /* 0x0000000e02007986 */ /* 0x000fe2000c10190a */
[----:B------:R-:W-:Y:S05]  /*0b60*/  EXIT ;  /* 0x000000000000794d */ /* 0x000fea0003800000 */
.L_x_6:
[----:B------:R-:W-:-:S00]  /*0b70*/  BRA `(.L_x_6) ;  /* 0xfffffffc00fc7947 */ /* 0x000fc0000383ffff */
[----:B------:R-:W-:-:S00]  /*0b80*/  NOP ;  /* 0x0000000000007918 */ /* 0x000fc00000000000 */
[----:B------:R-:W-:-:S00]  /*0b90*/  NOP ;  /* 0x0000000000007918 */ /* 0x000fc00000000000 */
[----:B------:R-:W-:-:S00]  /*0ba0*/  NOP ;  /* 0x0000000000007918 */ /* 0x000fc00000000000 */
[----:B------:R-:W-:-:S00]  /*0bb0*/  NOP ;  /* 0x0000000000007918 */ /* 0x000fc00000000000 */
[----:B------:R-:W-:-:S00]  /*0bc0*/  NOP ;  /* 0x0000000000007918 */ /* 0x000fc00000000000 */
[----:B------:R-:W-:-:S00]  /*0bd0*/  NOP ;  /* 0x0000000000007918 */ /* 0x000fc00000000000 */
[----:B------:R-:W-:-:S00]  /*0be0*/  NOP ;  /* 0x0000000000007918 */ /* 0x000fc00000000000 */
[----:B------:R-:W-:-:S00]  /*0bf0*/  NOP ;  /* 0x0000000000007918 */ /* 0x000fc00000000000 */
.L_x_8:


//--------------------- .text._Z9matrixSumPiS_S_i --------------------------
	.section	.text._Z9matrixSumPiS_S_i,"ax",@progbits
	.align	128
        .global         _Z9matrixSumPiS_S_i
        .type           _Z9matrixSumPiS_S_i,@function
        .size           _Z9matrixSumPiS_S_i,(.L_x_9 - _Z9matrixSumPiS_S_i)
        .other          _Z9matrixSumPiS_S_i,@"STO_CUDA_ENTRY STV_DEFAULT"
_Z9matrixSumPiS_S_i:
.text._Z9matrixSumPiS_S_i:
[----:B------:R-:W-:Y:S01]  /*0000*/  LDC R1, c[0x0][0x37c] ;  /* 0x0000df00ff017b82 */ /* 0x000fe20000000800 */
[----:B------:R-:W0:Y:S01]  /*0010*/  S2R R9, SR_TID.X ;  /* 0x0000000000097919 */ /* 0x000e220000002100 */
[----:B------:R-:W1:Y:S02]  /*0020*/  LDCU UR4, c[0x0][0x398] ;  /* 0x00007300ff0477ac */ /* 0x000e640008000800 */
[----:B-1----:R-:W-:-:S06]  /*0030*/  UIMAD UR4, UR4, UR4, URZ ;  /* 0x00000004040472a4 */ /* 0x002fcc000f8e02ff */
[----:B0-----:R-:W-:-:S13]  /*0040*/  ISETP.GE.U32.AND P0, PT, R9, UR4, PT ;  /* 0x0000000409007c0c */ /* 0x001fda000bf06070 */
[----:B------:R-:W-:Y:S05]  /*0050*/  @P0 EXIT ;  /* 0x000000000000094d */ /* 0x000fea0003800000 */
[----:B------:R-:W0:Y:S01]  /*0060*/  LDC.64 R2, c[0x0][0x380] ;  /* 0x0000e000ff027b82 */ /* 0x000e220000000a00 */
[----:B------:R-:W1:Y:S07]  /*0070*/  LDCU.64 UR4, c[0x0][0x358] ;  /* 0x00006b00ff0477ac */ /* 0x000e6e0008000a00 */
[----:B------:R-:W2:Y:S08]  /*0080*/  LDC.64 R4, c[0x0][0x388] ;  /* 0x0000e200ff047b82 */ /* 0x000eb00000000a00 */
[----:B------:R-:W3:Y:S01]  /*0090*/  LDC.64 R6, c[0x0][0x390] ;  /* 0x0000e400ff067b82 */ /* 0x000ee20000000a00 */
[----:B0-----:R-:W-:-:S06]  /*00a0*/  IMAD.WIDE.U32 R2, R9, 0x4, R2 ;  /* 0x0000000409027825 */ /* 0x001fcc00078e0002 */
[----:B-1----:R-:W4:Y:S01]  /*00b0*/  LDG.E R2, desc[UR4][R2.64] ;  /* 0x0000000402027981 */ /* 0x002f22000c1e1900 */
[----:B--2---:R-:W-:-:S06]  /*00c0*/  IMAD.WIDE.U32 R4, R9, 0x4, R4 ;  /* 0x0000000409047825 */ /* 0x004fcc00078e0004 */
[----:B------:R-:W4:Y:S01]  /*00d0*/  LDG.E R5, desc[UR4][R4.64] ;  /* 0x0000000404057981 */ /* 0x000f22000c1e1900 */
[----:B---3--:R-:W-:Y:S01]  /*00e0*/  IMAD.WIDE.U32 R6, R9, 0x4, R6 ;  /* 0x0000000409067825 */ /* 0x008fe200078e0006 */
[----:B----4-:R-:W-:-:S05]  /*00f0*/  IADD3 R9, PT, PT, R2, R5, RZ ;  /* 0x0000000502097210 */ /* 0x010fca0007ffe0ff */
[----:B------:R-:W-:Y:S01]  /*0100*/  STG.E desc[UR4][R6.64], R9 ;  /* 0x0000000906007986 */ /* 0x000fe2000c101904 */
[----:B------:R-:W-:Y:S05]  /*0110*/  EXIT ;  /* 0x000000000000794d */ /* 0x000fea0003800000 */
.L_x_7:
        /* <DEDUP_REMOVED lines=14> */
.L_x_9:


//--------------------- .nv.shared.reserved.0     --------------------------
	.section	.nv.shared.reserved.0,"aw",@nobits
	.weak		__nv_reservedSMEM_offset_0_alias
	.size		__nv_reservedSMEM_offset_0_alias, 0, 64
	.other		__nv_reservedSMEM_offset_0_alias,@"STO_CUDA_RESERVED_SHARED STV_DEFAULT"
__nv_reservedSMEM_offset_0_alias:
	.zero		0
	.zero		64


//--------------------- .nv.constant0._Z10matrixMultPiS_S_i --------------------------
	.section	.nv.constant0._Z10matrixMultPiS_S_i,"a",@progbits
	.sectionflags	@""
	.align	4
.nv.constant0._Z10matrixMultPiS_S_i:
	.zero		924


//--------------------- .nv.constant0._Z9matrixSumPiS_S_i --------------------------
	.section	.nv.constant0._Z9matrixSumPiS_S_i,"a",@progbits
	.sectionflags	@""
	.align	4
.nv.constant0._Z9matrixSumPiS_S_i:
	.zero		924


//--------------------- SYMBOLS --------------------------

	.type		.nv.reservedSmem.offset0,@object
	.size		.nv.reservedSmem.offset0,0x4
